//
// Generated by NVIDIA NVVM Compiler
//
// Compiler Build ID: CL-36424714
// Cuda compilation tools, release 13.0, V13.0.88
// Based on NVVM 20.0.0
//

.version 9.0
.target sm_100
.address_size 64

	// .globl	_Z10conway_kerPiS_

.visible .entry _Z10conway_kerPiS_(
	.param .u64 .ptr .align 1 _Z10conway_kerPiS__param_0,
	.param .u64 .ptr .align 1 _Z10conway_kerPiS__param_1
)
{
	.reg .pred 	%p<5>;
	.reg .b32 	%r<58>;
	.reg .b64 	%rd<31>;

	ld.param.u64 	%rd2, [_Z10conway_kerPiS__param_0];
	ld.param.u64 	%rd3, [_Z10conway_kerPiS__param_1];
	cvta.to.global.u64 	%rd1, %rd2;
	cvta.to.global.u64 	%rd4, %rd3;
	mov.u32 	%r4, %tid.x;
	mov.u32 	%r5, %ctaid.x;
	mov.u32 	%r6, %ntid.x;
	mad.lo.s32 	%r7, %r5, %r6, %r4;
	mov.u32 	%r8, %tid.y;
	mov.u32 	%r9, %ctaid.y;
	mov.u32 	%r10, %ntid.y;
	mad.lo.s32 	%r11, %r9, %r10, %r8;
	mov.u32 	%r12, %nctaid.x;
	mul.lo.s32 	%r13, %r6, %r12;
	add.s32 	%r14, %r13, %r7;
	add.s32 	%r15, %r14, -1;
	rem.u32 	%r16, %r15, %r13;
	mov.u32 	%r17, %nctaid.y;
	mul.lo.s32 	%r18, %r10, %r17;
	add.s32 	%r19, %r18, %r11;
	add.s32 	%r20, %r19, 1;
	rem.u32 	%r21, %r20, %r18;
	mul.lo.s32 	%r22, %r21, %r13;
	add.s32 	%r23, %r22, %r16;
	mul.wide.u32 	%rd5, %r23, 4;
	add.s64 	%rd6, %rd4, %rd5;
	ld.global.u32 	%r24, [%rd6];
	rem.u32 	%r25, %r19, %r18;
	mul.lo.s32 	%r26, %r25, %r13;
	add.s32 	%r27, %r26, %r16;
	mul.wide.u32 	%rd7, %r27, 4;
	add.s64 	%rd8, %rd4, %rd7;
	ld.global.u32 	%r28, [%rd8];
	add.s32 	%r29, %r28, %r24;
	add.s32 	%r30, %r19, -1;
	rem.u32 	%r31, %r30, %r18;
	mul.lo.s32 	%r32, %r31, %r13;
	add.s32 	%r33, %r32, %r16;
	mul.wide.u32 	%rd9, %r33, 4;
	add.s64 	%rd10, %rd4, %rd9;
	ld.global.u32 	%r34, [%rd10];
	add.s32 	%r35, %r29, %r34;
	rem.u32 	%r36, %r14, %r13;
	add.s32 	%r37, %r36, %r22;
	mul.wide.u32 	%rd11, %r37, 4;
	add.s64 	%rd12, %rd4, %rd11;
	ld.global.u32 	%r38, [%rd12];
	add.s32 	%r39, %r35, %r38;
	add.s32 	%r40, %r36, %r32;
	mul.wide.u32 	%rd13, %r40, 4;
	add.s64 	%rd14, %rd4, %rd13;
	ld.global.u32 	%r41, [%rd14];
	add.s32 	%r42, %r39, %r41;
	add.s32 	%r43, %r14, 1;
	rem.u32 	%r44, %r43, %r13;
	add.s32 	%r45, %r44, %r22;
	mul.wide.u32 	%rd15, %r45, 4;
	add.s64 	%rd16, %rd4, %rd15;
	ld.global.u32 	%r46, [%rd16];
	add.s32 	%r47, %r42, %r46;
	add.s32 	%r48, %r44, %r26;
	mul.wide.u32 	%rd17, %r48, 4;
	add.s64 	%rd18, %rd4, %rd17;
	ld.global.u32 	%r49, [%rd18];
	add.s32 	%r50, %r47, %r49;
	add.s32 	%r51, %r44, %r32;
	mul.wide.u32 	%rd19, %r51, 4;
	add.s64 	%rd20, %rd4, %rd19;
	ld.global.u32 	%r52, [%rd20];
	add.s32 	%r1, %r50, %r52;
	add.s32 	%r2, %r36, %r26;
	mul.wide.u32 	%rd21, %r2, 4;
	add.s64 	%rd22, %rd4, %rd21;
	ld.global.u32 	%r3, [%rd22];
	setp.eq.s32 	%p1, %r3, 0;
	@%p1 bra 	$L__BB0_5;
	setp.ne.s32 	%p2, %r3, 1;
	@%p2 bra 	$L__BB0_8;
	and.b32  	%r55, %r1, -2;
	setp.ne.s32 	%p4, %r55, 2;
	@%p4 bra 	$L__BB0_4;
	add.s64 	%rd30, %rd1, %rd21;
	mov.b32 	%r57, 1;
	st.global.u32 	[%rd30], %r57;
	bra.uni 	$L__BB0_8;
$L__BB0_4:
	add.s64 	%rd28, %rd1, %rd21;
	mov.b32 	%r56, 0;
	st.global.u32 	[%rd28], %r56;
	bra.uni 	$L__BB0_8;
$L__BB0_5:
	setp.ne.s32 	%p3, %r1, 3;
	@%p3 bra 	$L__BB0_7;
	add.s64 	%rd26, %rd1, %rd21;
	mov.b32 	%r54, 1;
	st.global.u32 	[%rd26], %r54;
	bra.uni 	$L__BB0_8;
$L__BB0_7:
	add.s64 	%rd24, %rd1, %rd21;
	mov.b32 	%r53, 0;
	st.global.u32 	[%rd24], %r53;
$L__BB0_8:
	ret;

}


// ===== COMPILED SASS (sm_100) =====

	.target	sm_100

	.elftype	@"ET_EXEC"


//--------------------- .note.nv.tkinfo           --------------------------
	.section	.note.nv.tkinfo,"",@"SHT_NOTE"
	.sectionflags	@"SHF_NOTE_NV_TKINFO"
	.tkinfo
        /*0018*/ 	.word	0x00000002
        /*0030*/ 	.string	""
        /*0030*/ 	.string	"ptxas"
        /*0030*/ 	.string	"Cuda compilation tools, release 13.0, V13.0.88"
        /*0030*/ 	.string	"Build cuda_13.0.r13.0/compiler.36424714_0"
        /*0030*/ 	.string	"-arch sm_100 -m 64 "



//--------------------- .note.nv.cuinfo           --------------------------
	.section	.note.nv.cuinfo,"",@"SHT_NOTE"
	.sectionflags	@"SHF_NOTE_NV_CUINFO"
        /*0018*/ 	.short	0x0002
        /*001a*/ 	.short	0x0064
        /*001c*/ 	.short	0x0082
	.zero		2


//--------------------- .nv.info                  --------------------------
	.section	.nv.info,"",@"SHT_CUDA_INFO"
	.align	4


	//----- nvinfo : EIATTR_REGCOUNT
	.align		4
        /*0000*/ 	.byte	0x04, 0x2f
        /*0002*/ 	.short	(.L_1 - .L_0)
	.align		4
.L_0:
        /*0004*/ 	.word	index@(_Z10conway_kerPiS_)
        /*0008*/ 	.word	0x0000001a


	//----- nvinfo : EIATTR_FRAME_SIZE
	.align		4
.L_1:
        /*000c*/ 	.byte	0x04, 0x11
        /*000e*/ 	.short	(.L_3 - .L_2)
	.align		4
.L_2:
        /*0010*/ 	.word	index@(_Z10conway_kerPiS_)
        /*0014*/ 	.word	0x00000000


	//----- nvinfo : EIATTR_MIN_STACK_SIZE
	.align		4
.L_3:
        /*0018*/ 	.byte	0x04, 0x12
        /*001a*/ 	.short	(.L_5 - .L_4)
	.align		4
.L_4:
        /*001c*/ 	.word	index@(_Z10conway_kerPiS_)
        /*0020*/ 	.word	0x00000000
.L_5:


//--------------------- .nv.compat                --------------------------
	.section	.nv.compat,"",@"SHT_CUDA_COMPAT_INFO"
	.align	4
        /*0000*/ 	.byte	0x02, 0x09, 0x00, 0x00, 0x02, 0x02, 0x01, 0x00, 0x02, 0x05, 0x05, 0x00, 0x03, 0x07, 0x01, 0x01
        /*0010*/ 	.byte	0x02, 0x03, 0x00, 0x00, 0x02, 0x06, 0x01, 0x00, 0x04, 0x0b, 0x08, 0x00, 0x09, 0x00, 0x00, 0x00
        /*0020*/ 	.byte	0x00, 0x00, 0x00, 0x00


//--------------------- .nv.info._Z10conway_kerPiS_ --------------------------
	.section	.nv.info._Z10conway_kerPiS_,"",@"SHT_CUDA_INFO"
	.sectionflags	@""
	.align	4


	//----- nvinfo : EIATTR_CUDA_API_VERSION
	.align		4
        /*0000*/ 	.byte	0x04, 0x37
        /*0002*/ 	.short	(.L_7 - .L_6)
.L_6:
        /*0004*/ 	.word	0x00000082


	//----- nvinfo : EIATTR_KPARAM_INFO
	.align		4
.L_7:
        /*0008*/ 	.byte	0x04, 0x17
        /*000a*/ 	.short	(.L_9 - .L_8)
.L_8:
        /*000c*/ 	.word	0x00000000
        /*0010*/ 	.short	0x0001
        /*0012*/ 	.short	0x0008
        /*0014*/ 	.byte	0x00, 0xf5, 0x21, 0x00


	//----- nvinfo : EIATTR_KPARAM_INFO
	.align		4
.L_9:
        /*0018*/ 	.byte	0x04, 0x17
        /*001a*/ 	.short	(.L_11 - .L_10)
.L_10:
        /*001c*/ 	.word	0x00000000
        /*0020*/ 	.short	0x0000
        /*0022*/ 	.short	0x0000
        /*0024*/ 	.byte	0x00, 0xf5, 0x21, 0x00


	//----- nvinfo : EIATTR_SPARSE_MMA_MASK
	.align		4
.L_11:
        /*0028*/ 	.byte	0x03, 0x50
        /*002a*/ 	.short	0x0000


	//----- nvinfo : EIATTR_MAXREG_COUNT
	.align		4
        /*002c*/ 	.byte	0x03, 0x1b
        /*002e*/ 	.short	0x00ff


	//----- nvinfo : EIATTR_MERCURY_ISA_VERSION
	.align		4
        /*0030*/ 	.byte	0x03, 0x5f
        /*0032*/ 	.short	0x0101


	//----- nvinfo : EIATTR_VRC_CTA_INIT_COUNT
	.align		4
        /*0034*/ 	.byte	0x02, 0x4a
	.zero		1
	.zero		1


	//----- nvinfo : EIATTR_EXIT_INSTR_OFFSETS
	.align		4
        /*0038*/ 	.byte	0x04, 0x1c
        /*003a*/ 	.short	(.L_13 - .L_12)


	//   ....[0]....
.L_12:
        /*003c*/ 	.word	0x000007b0


	//   ....[1]....
        /*0040*/ 	.word	0x00000820


	//   ....[2]....
        /*0044*/ 	.word	0x00000860


	//   ....[3]....
        /*0048*/ 	.word	0x000008c0


	//   ....[4]....
        /*004c*/ 	.word	0x00000900


	//----- nvinfo : EIATTR_CRS_STACK_SIZE
	.align		4
.L_13:
        /*0050*/ 	.byte	0x04, 0x1e
        /*0052*/ 	.short	(.L_15 - .L_14)
.L_14:
        /*0054*/ 	.word	0x00000000


	//----- nvinfo : EIATTR_CBANK_PARAM_SIZE
	.align		4
.L_15:
        /*0058*/ 	.byte	0x03, 0x19
        /*005a*/ 	.short	0x0010


	//----- nvinfo : EIATTR_PARAM_CBANK
	.align		4
        /*005c*/ 	.byte	0x04, 0x0a
        /*005e*/ 	.short	(.L_17 - .L_16)
	.align		4
.L_16:
        /*0060*/ 	.word	index@(.nv.constant0._Z10conway_kerPiS_)
        /*0064*/ 	.short	0x0380
        /*0066*/ 	.short	0x0010


	//----- nvinfo : EIATTR_SW_WAR
	.align		4
.L_17:
        /*0068*/ 	.byte	0x04, 0x36
        /*006a*/ 	.short	(.L_19 - .L_18)
.L_18:
        /*006c*/ 	.word	0x00000008
.L_19:


//--------------------- .nv.callgraph             --------------------------
	.section	.nv.callgraph,"",@"SHT_CUDA_CALLGRAPH"
	.align	4
	.sectionentsize	8
	.align		4
        /*0000*/ 	.word	0x00000000
	.align		4
        /*0004*/ 	.word	0xffffffff
	.align		4
        /*0008*/ 	.word	0x00000000
	.align		4
        /*000c*/ 	.word	0xfffffffe
	.align		4
        /*0010*/ 	.word	0x00000000
	.align		4
        /*0014*/ 	.word	0xfffffffd
	.align		4
        /*0018*/ 	.word	0x00000000
	.align		4
        /*001c*/ 	.word	0xfffffffc


//--------------------- .text._Z10conway_kerPiS_  --------------------------
	.section	.text._Z10conway_kerPiS_,"ax",@progbits
	.align	128
        .global         _Z10conway_kerPiS_
        .type           _Z10conway_kerPiS_,@function
        .size           _Z10conway_kerPiS_,(.L_x_2 - _Z10conway_kerPiS_)
        .other          _Z10conway_kerPiS_,@"STO_CUDA_ENTRY STV_DEFAULT"
_Z10conway_kerPiS_:
.text._Z10conway_kerPiS_:
[----:B------:R-:W-:Y:S08]  /*0000*/  LDC R1, c[0x0][0x37c] ;  /* 0x0000df00ff017b82 */ /* 0x000ff00000000800 */
[----:B------:R-:W0:Y:S01]  /*0010*/  LDC R9, c[0x0][0x360] ;  /* 0x0000d800ff097b82 */ /* 0x000e220000000800 */
[----:B------:R-:W1:Y:S01]  /*0020*/  S2R R4, SR_TID.X ;  /* 0x0000000000047919 */ /* 0x000e620000002100 */
[----:B------:R-:W2:Y:S06]  /*0030*/  S2R R10, SR_TID.Y ;  /* 0x00000000000a7919 */ /* 0x000eac0000002200 */
[----:B------:R-:W3:Y:S01]  /*0040*/  LDC R11, c[0x0][0x364] ;  /* 0x0000d900ff0b7b82 */ /* 0x000ee20000000800 */
[----:B------:R-:W0:Y:S01]  /*0050*/  LDCU UR4, c[0x0][0x370] ;  /* 0x00006e00ff0477ac */ /* 0x000e220008000800 */
[----:B------:R-:W3:Y:S01]  /*0060*/  LDCU UR5, c[0x0][0x374] ;  /* 0x00006e80ff0577ac */ /* 0x000ee20008000800 */
[----:B0-----:R-:W-:-:S05]  /*0070*/  IMAD R5, R9, UR4, RZ ;  /* 0x0000000409057c24 */ /* 0x001fca000f8e02ff */
[----:B------:R-:W1:Y:S01]  /*0080*/  S2UR UR4, SR_CTAID.X ;  /* 0x00000000000479c3 */ /* 0x000e620000002500 */
[----:B------:R-:W0:Y:S01]  /*0090*/  I2F.U32.RP R2, R5 ;  /* 0x0000000500027306 */ /* 0x000e220000209000 */
[----:B---3--:R-:W-:Y:S01]  /*00a0*/  IMAD R0, R11, UR5, RZ ;  /* 0x000000050b007c24 */ /* 0x008fe2000f8e02ff */
[----:B------:R-:W-:-:S05]  /*00b0*/  IADD3 R13, PT, PT, RZ, -R5, RZ ;  /* 0x80000005ff0d7210 */ /* 0x000fca0007ffe0ff */
[----:B------:R-:W2:Y:S01]  /*00c0*/  S2UR UR5, SR_CTAID.Y ;  /* 0x00000000000579c3 */ /* 0x000ea20000002600 */
[----:B------:R-:W3:Y:S08]  /*00d0*/  I2F.U32.RP R8, R0 ;  /* 0x0000000000087306 */ /* 0x000ef00000209000 */
[----:B0-----:R-:W0:Y:S01]  /*00e0*/  MUFU.RCP R2, R2 ;  /* 0x0000000200027308 */ /* 0x001e220000001000 */
[----:B-1----:R-:W-:-:S07]  /*00f0*/  IMAD R4, R9, UR4, R4 ;  /* 0x0000000409047c24 */ /* 0x002fce000f8e0204 */
[----:B---3--:R-:W1:Y:S01]  /*0100*/  MUFU.RCP R8, R8 ;  /* 0x0000000800087308 */ /* 0x008e620000001000 */
[----:B------:R-:W-:-:S05]  /*0110*/  IADD3 R4, PT, PT, R4, R5, RZ ;  /* 0x0000000504047210 */ /* 0x000fca0007ffe0ff */
[----:B------:R-:W-:Y:S01]  /*0120*/  VIADD R12, R4, 0x1 ;  /* 0x00000001040c7836 */ /* 0x000fe20000000000 */
[----:B0-----:R-:W-:-:S04]  /*0130*/  IADD3 R6, PT, PT, R2, 0xffffffe, RZ ;  /* 0x0ffffffe02067810 */ /* 0x001fc80007ffe0ff */
[----:B------:R0:W3:Y:S01]  /*0140*/  F2I.FTZ.U32.TRUNC.NTZ R7, R6 ;  /* 0x0000000600077305 */ /* 0x0000e2000021f000 */
[----:B-1----:R-:W-:Y:S02]  /*0150*/  VIADD R3, R8, 0xffffffe ;  /* 0x0ffffffe08037836 */ /* 0x002fe40000000000 */
[----:B0-----:R-:W-:-:S05]  /*0160*/  HFMA2 R6, -RZ, RZ, 0, 0 ;  /* 0x00000000ff067431 */ /* 0x001fca00000001ff */
[----:B------:R-:W0:Y:S01]  /*0170*/  F2I.FTZ.U32.TRUNC.NTZ R3, R3 ;  /* 0x0000000300037305 */ /* 0x000e22000021f000 */
[----:B---3--:R-:W-:Y:S02]  /*0180*/  IMAD R9, R13, R7, RZ ;  /* 0x000000070d097224 */ /* 0x008fe400078e02ff */
[----:B------:R-:W-:Y:S02]  /*0190*/  IMAD.MOV R13, RZ, RZ, -R0 ;  /* 0x000000ffff0d7224 */ /* 0x000fe400078e0a00 */
[----:B------:R-:W-:Y:S01]  /*01a0*/  IMAD.HI.U32 R9, R7, R9, R6 ;  /* 0x0000000907097227 */ /* 0x000fe200078e0006 */
[----:B------:R-:W-:-:S03]  /*01b0*/  IADD3 R6, PT, PT, R4, -0x1, RZ ;  /* 0xffffffff04067810 */ /* 0x000fc60007ffe0ff */
[----:B--2---:R-:W-:Y:S01]  /*01c0*/  IMAD R7, R11, UR5, R10 ;  /* 0x000000050b077c24 */ /* 0x004fe2000f8e020a */
[----:B------:R-:W1:Y:S01]  /*01d0*/  LDCU.64 UR4, c[0x0][0x358] ;  /* 0x00006b00ff0477ac */ /* 0x000e620008000a00 */
[----:B------:R-:W-:-:S03]  /*01e0*/  IMAD.HI.U32 R2, R9, R6, RZ ;  /* 0x0000000609027227 */ /* 0x000fc600078e00ff */
[----:B------:R-:W-:Y:S01]  /*01f0*/  IADD3 R7, PT, PT, R7, R0, RZ ;  /* 0x0000000007077210 */ /* 0x000fe20007ffe0ff */
[----:B------:R-:W-:Y:S01]  /*0200*/  IMAD.MOV R8, RZ, RZ, -R2 ;  /* 0x000000ffff087224 */ /* 0x000fe200078e0a02 */
[----:B------:R-:W-:Y:S01]  /*0210*/  MOV R2, RZ ;  /* 0x000000ff00027202 */ /* 0x000fe20000000f00 */
[----:B0-----:R-:W-:Y:S01]  /*0220*/  IMAD R11, R13, R3, RZ ;  /* 0x000000030d0b7224 */ /* 0x001fe200078e02ff */
[----:B------:R-:W-:Y:S01]  /*0230*/  IADD3 R13, PT, PT, R7, -0x1, RZ ;  /* 0xffffffff070d7810 */ /* 0x000fe20007ffe0ff */
[----:B------:R-:W-:-:S04]  /*0240*/  IMAD.HI.U32 R10, R9, R4, RZ ;  /* 0x00000004090a7227 */ /* 0x000fc800078e00ff */
[----:B------:R-:W-:Y:S01]  /*0250*/  IMAD.HI.U32 R2, R3, R11, R2 ;  /* 0x0000000b03027227 */ /* 0x000fe200078e0002 */
[----:B------:R-:W-:Y:S02]  /*0260*/  IADD3 R3, PT, PT, R7, 0x1, RZ ;  /* 0x0000000107037810 */ /* 0x000fe40007ffe0ff */
[----:B------:R-:W-:Y:S01]  /*0270*/  IADD3 R10, PT, PT, -R10, RZ, RZ ;  /* 0x000000ff0a0a7210 */ /* 0x000fe20007ffe1ff */
[----:B------:R-:W-:-:S04]  /*0280*/  IMAD.HI.U32 R11, R9, R12, RZ ;  /* 0x0000000c090b7227 */ /* 0x000fc800078e00ff */
[----:B------:R-:W-:Y:S01]  /*0290*/  IMAD R6, R5, R8, R6 ;  /* 0x0000000805067224 */ /* 0x000fe200078e0206 */
[----:B------:R-:W-:Y:S01]  /*02a0*/  IADD3 R14, PT, PT, -R11, RZ, RZ ;  /* 0x000000ff0b0e7210 */ /* 0x000fe20007ffe1ff */
[----:B------:R-:W-:-:S03]  /*02b0*/  IMAD.HI.U32 R9, R2, R7, RZ ;  /* 0x0000000702097227 */ /* 0x000fc600078e00ff */
[----:B------:R-:W-:Y:S01]  /*02c0*/  ISETP.GE.U32.AND P0, PT, R6, R5, PT ;  /* 0x000000050600720c */ /* 0x000fe20003f06070 */
[----:B------:R-:W-:Y:S01]  /*02d0*/  IMAD.HI.U32 R8, R2, R3, RZ ;  /* 0x0000000302087227 */ /* 0x000fe200078e00ff */
[----:B------:R-:W-:-:S03]  /*02e0*/  IADD3 R11, PT, PT, -R9, RZ, RZ ;  /* 0x000000ff090b7210 */ /* 0x000fc60007ffe1ff */
[----:B------:R-:W-:-:S04]  /*02f0*/  IMAD.HI.U32 R2, R2, R13, RZ ;  /* 0x0000000d02027227 */ /* 0x000fc800078e00ff */
[----:B------:R-:W-:Y:S02]  /*0300*/  IMAD.MOV R8, RZ, RZ, -R8 ;  /* 0x000000ffff087224 */ /* 0x000fe400078e0a08 */
[----:B------:R-:W-:Y:S02]  /*0310*/  IMAD.MOV R2, RZ, RZ, -R2 ;  /* 0x000000ffff027224 */ /* 0x000fe400078e0a02 */
[C---:B------:R-:W-:Y:S01]  /*0320*/  IMAD R9, R0.reuse, R8, R3 ;  /* 0x0000000800097224 */ /* 0x040fe200078e0203 */
[C---:B------:R-:W-:Y:S01]  /*0330*/  @P0 IADD3 R6, PT, PT, -R5.reuse, R6, RZ ;  /* 0x0000000605060210 */ /* 0x040fe20007ffe1ff */
[C---:B------:R-:W-:Y:S01]  /*0340*/  IMAD R12, R5.reuse, R14, R12 ;  /* 0x0000000e050c7224 */ /* 0x040fe200078e020c */
[----:B------:R-:W-:Y:S01]  /*0350*/  ISETP.NE.U32.AND P0, PT, R5, RZ, PT ;  /* 0x000000ff0500720c */ /* 0x000fe20003f05070 */
[C---:B------:R-:W-:Y:S01]  /*0360*/  IMAD R11, R0.reuse, R11, R7 ;  /* 0x0000000b000b7224 */ /* 0x040fe200078e0207 */
[----:B------:R-:W-:Y:S01]  /*0370*/  ISETP.GE.U32.AND P1, PT, R9, R0, PT ;  /* 0x000000000900720c */ /* 0x000fe20003f26070 */
[----:B------:R-:W-:Y:S01]  /*0380*/  IMAD R13, R0, R2, R13 ;  /* 0x00000002000d7224 */ /* 0x000fe200078e020d */
[----:B------:R-:W-:Y:S01]  /*0390*/  ISETP.GE.U32.AND P5, PT, R12, R5, PT ;  /* 0x000000050c00720c */ /* 0x000fe20003fa6070 */
[----:B------:R-:W-:Y:S01]  /*03a0*/  IMAD R10, R5, R10, R4 ;  /* 0x0000000a050a7224 */ /* 0x000fe200078e0204 */
[-C--:B------:R-:W-:Y:S01]  /*03b0*/  ISETP.GE.U32.AND P2, PT, R11, R0.reuse, PT ;  /* 0x000000000b00720c */ /* 0x080fe20003f46070 */
[----:B------:R-:W0:Y:S01]  /*03c0*/  LDC.64 R2, c[0x0][0x388] ;  /* 0x0000e200ff027b82 */ /* 0x000e220000000a00 */
[----:B------:R-:W-:-:S02]  /*03d0*/  ISETP.GE.U32.AND P3, PT, R13, R0, PT ;  /* 0x000000000d00720c */ /* 0x000fc40003f66070 */
[-C--:B------:R-:W-:Y:S02]  /*03e0*/  ISETP.GE.U32.AND P4, PT, R10, R5.reuse, PT ;  /* 0x000000050a00720c */ /* 0x080fe40003f86070 */
[----:B------:R-:W-:-:S03]  /*03f0*/  LOP3.LUT R7, RZ, R5, RZ, 0x33, !PT ;  /* 0x00000005ff077212 */ /* 0x000fc600078e33ff */
[----:B------:R-:W-:Y:S02]  /*0400*/  @P1 IADD3 R9, PT, PT, -R0, R9, RZ ;  /* 0x0000000900091210 */ /* 0x000fe40007ffe1ff */
[--C-:B------:R-:W-:Y:S01]  /*0410*/  @P5 IMAD.IADD R12, R12, 0x1, -R5.reuse ;  /* 0x000000010c0c5824 */ /* 0x100fe200078e0a05 */
[----:B------:R-:W-:Y:S02]  /*0420*/  ISETP.GE.U32.AND P5, PT, R6, R5, PT ;  /* 0x000000050600720c */ /* 0x000fe40003fa6070 */
[C---:B------:R-:W-:Y:S02]  /*0430*/  @P2 IADD3 R11, PT, PT, -R0.reuse, R11, RZ ;  /* 0x0000000b000b2210 */ /* 0x040fe40007ffe1ff */
[----:B------:R-:W-:Y:S01]  /*0440*/  @P3 IADD3 R13, PT, PT, -R0, R13, RZ ;  /* 0x0000000d000d3210 */ /* 0x000fe20007ffe1ff */
[----:B------:R-:W-:Y:S01]  /*0450*/  @P4 IMAD.IADD R10, R10, 0x1, -R5 ;  /* 0x000000010a0a4824 */ /* 0x000fe200078e0a05 */
[-C--:B------:R-:W-:Y:S02]  /*0460*/  ISETP.GE.U32.AND P6, PT, R9, R0.reuse, PT ;  /* 0x000000000900720c */ /* 0x080fe40003fc6070 */
[----:B------:R-:W-:-:S02]  /*0470*/  ISETP.GE.U32.AND P4, PT, R11, R0, PT ;  /* 0x000000000b00720c */ /* 0x000fc40003f86070 */
[----:B------:R-:W-:Y:S02]  /*0480*/  ISETP.GE.U32.AND P3, PT, R13, R0, PT ;  /* 0x000000000d00720c */ /* 0x000fe40003f66070 */
[-C--:B------:R-:W-:Y:S02]  /*0490*/  ISETP.GE.U32.AND P1, PT, R12, R5.reuse, PT ;  /* 0x000000050c00720c */ /* 0x080fe40003f26070 */
[----:B------:R-:W-:Y:S02]  /*04a0*/  ISETP.GE.U32.AND P2, PT, R10, R5, PT ;  /* 0x000000050a00720c */ /* 0x000fe40003f46070 */
[----:B------:R-:W-:-:S03]  /*04b0*/  @P5 IADD3 R6, PT, PT, -R5, R6, RZ ;  /* 0x0000000605065210 */ /* 0x000fc60007ffe1ff */
[C---:B------:R-:W-:Y:S02]  /*04c0*/  @P6 IADD3 R9, PT, PT, -R0.reuse, R9, RZ ;  /* 0x0000000900096210 */ /* 0x040fe40007ffe1ff */
[C---:B------:R-:W-:Y:S01]  /*04d0*/  ISETP.NE.U32.AND P6, PT, R0.reuse, RZ, PT ;  /* 0x000000ff0000720c */ /* 0x040fe20003fc5070 */
[----:B------:R-:W-:Y:S01]  /*04e0*/  @P4 IMAD.IADD R11, R11, 0x1, -R0 ;  /* 0x000000010b0b4824 */ /* 0x000fe200078e0a00 */
[----:B------:R-:W-:Y:S02]  /*04f0*/  @P3 IADD3 R13, PT, PT, -R0, R13, RZ ;  /* 0x0000000d000d3210 */ /* 0x000fe40007ffe1ff */
[----:B------:R-:W-:Y:S01]  /*0500*/  LOP3.LUT R0, RZ, R0, RZ, 0x33, !PT ;  /* 0x00000000ff007212 */ /* 0x000fe200078e33ff */
[----:B------:R-:W-:Y:S01]  /*0510*/  @P1 IMAD.IADD R12, R12, 0x1, -R5 ;  /* 0x000000010c0c1824 */ /* 0x000fe200078e0a05 */
[----:B------:R-:W-:Y:S02]  /*0520*/  @P2 IADD3 R10, PT, PT, -R5, R10, RZ ;  /* 0x0000000a050a2210 */ /* 0x000fe40007ffe1ff */
[----:B------:R-:W-:-:S02]  /*0530*/  SEL R4, R0, R9, !P6 ;  /* 0x0000000900047207 */ /* 0x000fc40007000000 */
[C---:B------:R-:W-:Y:S02]  /*0540*/  SEL R8, R0.reuse, R11, !P6 ;  /* 0x0000000b00087207 */ /* 0x040fe40007000000 */
[C---:B------:R-:W-:Y:S02]  /*0550*/  SEL R6, R7.reuse, R6, !P0 ;  /* 0x0000000607067207 */ /* 0x040fe40004000000 */
[----:B------:R-:W-:Y:S02]  /*0560*/  SEL R0, R0, R13, !P6 ;  /* 0x0000000d00007207 */ /* 0x000fe40007000000 */
[----:B------:R-:W-:Y:S01]  /*0570*/  SEL R16, R7, R10, !P0 ;  /* 0x0000000a07107207 */ /* 0x000fe20004000000 */
[--C-:B------:R-:W-:Y:S01]  /*0580*/  IMAD R11, R5, R4, R6.reuse ;  /* 0x00000004050b7224 */ /* 0x100fe200078e0206 */
[----:B------:R-:W-:Y:S01]  /*0590*/  SEL R12, R7, R12, !P0 ;  /* 0x0000000c070c7207 */ /* 0x000fe20004000000 */
[C-C-:B------:R-:W-:Y:S02]  /*05a0*/  IMAD R13, R5.reuse, R8, R6.reuse ;  /* 0x00000008050d7224 */ /* 0x140fe400078e0206 */
[----:B------:R-:W-:-:S02]  /*05b0*/  IMAD R15, R5, R0, R6 ;  /* 0x00000000050f7224 */ /* 0x000fc400078e0206 */
[CC--:B------:R-:W-:Y:S02]  /*05c0*/  IMAD R21, R5.reuse, R4.reuse, R16 ;  /* 0x0000000405157224 */ /* 0x0c0fe400078e0210 */
[C---:B------:R-:W-:Y:S02]  /*05d0*/  IMAD R9, R5.reuse, R4, R12 ;  /* 0x0000000405097224 */ /* 0x040fe400078e020c */
[CC--:B------:R-:W-:Y:S02]  /*05e0*/  IMAD R23, R5.reuse, R0.reuse, R16 ;  /* 0x0000000005177224 */ /* 0x0c0fe400078e0210 */
[C-C-:B------:R-:W-:Y:S02]  /*05f0*/  IMAD R7, R5.reuse, R0, R12.reuse ;  /* 0x0000000005077224 */ /* 0x140fe400078e020c */
[CC--:B------:R-:W-:Y:S02]  /*0600*/  IMAD R17, R5.reuse, R8.reuse, R12 ;  /* 0x0000000805117224 */ /* 0x0c0fe400078e020c */
[----:B------:R-:W-:-:S02]  /*0610*/  IMAD R5, R5, R8, R16 ;  /* 0x0000000805057224 */ /* 0x000fc400078e0210 */
[----:B0-----:R-:W-:-:S04]  /*0620*/  IMAD.WIDE.U32 R10, R11, 0x4, R2 ;  /* 0x000000040b0a7825 */ /* 0x001fc800078e0002 */
[--C-:B------:R-:W-:Y:S02]  /*0630*/  IMAD.WIDE.U32 R18, R5, 0x4, R2.reuse ;  /* 0x0000000405127825 */ /* 0x100fe400078e0002 */
[----:B-1----:R-:W2:Y:S02]  /*0640*/  LDG.E R10, desc[UR4][R10.64] ;  /* 0x000000040a0a7981 */ /* 0x002ea4000c1e1900 */
[--C-:B------:R-:W-:Y:S02]  /*0650*/  IMAD.WIDE.U32 R12, R13, 0x4, R2.reuse ;  /* 0x000000040d0c7825 */ /* 0x100fe400078e0002 */
[----:B------:R-:W3:Y:S02]  /*0660*/  LDG.E R18, desc[UR4][R18.64] ;  /* 0x0000000412127981 */ /* 0x000ee4000c1e1900 */
[--C-:B------:R-:W-:Y:S02]  /*0670*/  IMAD.WIDE.U32 R14, R15, 0x4, R2.reuse ;  /* 0x000000040f0e7825 */ /* 0x100fe400078e0002 */
[----:B------:R-:W2:Y:S02]  /*0680*/  LDG.E R13, desc[UR4][R12.64] ;  /* 0x000000040c0d7981 */ /* 0x000ea4000c1e1900 */
[----:B------:R-:W-:-:S02]  /*0690*/  IMAD.WIDE.U32 R20, R21, 0x4, R2 ;  /* 0x0000000415147825 */ /* 0x000fc400078e0002 */
[----:B------:R-:W2:Y:S02]  /*06a0*/  LDG.E R14, desc[UR4][R14.64] ;  /* 0x000000040e0e7981 */ /* 0x000ea4000c1e1900 */
[--C-:B------:R-:W-:Y:S02]  /*06b0*/  IMAD.WIDE.U32 R22, R23, 0x4, R2.reuse ;  /* 0x0000000417167825 */ /* 0x100fe400078e0002 */
[----:B------:R-:W4:Y:S02]  /*06c0*/  LDG.E R21, desc[UR4][R20.64] ;  /* 0x0000000414157981 */ /* 0x000f24000c1e1900 */
[--C-:B------:R-:W-:Y:S02]  /*06d0*/  IMAD.WIDE.U32 R16, R17, 0x4, R2.reuse ;  /* 0x0000000411107825 */ /* 0x100fe400078e0002 */
[----:B------:R-:W4:Y:S02]  /*06e0*/  LDG.E R22, desc[UR4][R22.64] ;  /* 0x0000000416167981 */ /* 0x000f24000c1e1900 */
[----:B------:R-:W-:-:S02]  /*06f0*/  IMAD.WIDE.U32 R8, R9, 0x4, R2 ;  /* 0x0000000409087825 */ /* 0x000fc400078e0002 */
[----:B------:R-:W5:Y:S02]  /*0700*/  LDG.E R16, desc[UR4][R16.64] ;  /* 0x0000000410107981 */ /* 0x000f64000c1e1900 */
[----:B------:R-:W-:Y:S02]  /*0710*/  IMAD.WIDE.U32 R2, R7, 0x4, R2 ;  /* 0x0000000407027825 */ /* 0x000fe400078e0002 */
[----:B------:R-:W5:Y:S04]  /*0720*/  LDG.E R9, desc[UR4][R8.64] ;  /* 0x0000000408097981 */ /* 0x000f68000c1e1900 */
[----:B------:R-:W5:Y:S01]  /*0730*/  LDG.E R3, desc[UR4][R2.64] ;  /* 0x0000000402037981 */ /* 0x000f62000c1e1900 */
[----:B---3--:R-:W-:Y:S02]  /*0740*/  ISETP.NE.AND P0, PT, R18, RZ, PT ;  /* 0x000000ff1200720c */ /* 0x008fe40003f05270 */
[----:B--2---:R-:W-:-:S04]  /*0750*/  IADD3 R10, PT, PT, R14, R13, R10 ;  /* 0x0000000d0e0a7210 */ /* 0x004fc80007ffe00a */
[----:B----4-:R-:W-:-:S04]  /*0760*/  IADD3 R10, PT, PT, R22, R10, R21 ;  /* 0x0000000a160a7210 */ /* 0x010fc80007ffe015 */
[----:B-----5:R-:W-:-:S04]  /*0770*/  IADD3 R10, PT, PT, R16, R10, R9 ;  /* 0x0000000a100a7210 */ /* 0x020fc80007ffe009 */
[----:B------:R-:W-:Y:S01]  /*0780*/  IADD3 R10, PT, PT, R10, R3, RZ ;  /* 0x000000030a0a7210 */ /* 0x000fe20007ffe0ff */
[----:B------:R-:W-:Y:S06]  /*0790*/  @!P0 BRA `(.L_x_0) ;  /* 0x0000000000348947 */ /* 0x000fec0003800000 */
[----:B------:R-:W-:-:S13]  /*07a0*/  ISETP.NE.AND P0, PT, R18, 0x1, PT ;  /* 0x000000011200780c */ /* 0x000fda0003f05270 */
[----:B------:R-:W-:Y:S05]  /*07b0*/  @P0 EXIT ;  /* 0x000000000000094d */ /* 0x000fea0003800000 */
[----:B------:R-:W-:-:S04]  /*07c0*/  LOP3.LUT R10, R10, 0xfffffffe, RZ, 0xc0, !PT ;  /* 0xfffffffe0a0a7812 */ /* 0x000fc800078ec0ff */
[----:B------:R-:W-:-:S13]  /*07d0*/  ISETP.NE.AND P0, PT, R10, 0x2, PT ;  /* 0x000000020a00780c */ /* 0x000fda0003f05270 */
[----:B------:R-:W0:Y:S01]  /*07e0*/  @!P0 LDC.64 R2, c[0x0][0x380] ;  /* 0x0000e000ff028b82 */ /* 0x000e220000000a00 */
[----:B------:R-:W-:Y:S01]  /*07f0*/  @!P0 MOV R7, 0x1 ;  /* 0x0000000100078802 */ /* 0x000fe20000000f00 */
[----:B0-----:R-:W-:-:S05]  /*0800*/  @!P0 IMAD.WIDE.U32 R2, R5, 0x4, R2 ;  /* 0x0000000405028825 */ /* 0x001fca00078e0002 */
[----:B------:R0:W-:Y:S01]  /*0810*/  @!P0 STG.E desc[UR4][R2.64], R7 ;  /* 0x0000000702008986 */ /* 0x0001e2000c101904 */
[----:B------:R-:W-:Y:S05]  /*0820*/  @!P0 EXIT ;  /* 0x000000000000894d */ /* 0x000fea0003800000 */
[----:B0-----:R-:W0:Y:S02]  /*0830*/  LDC.64 R2, c[0x0][0x380] ;  /* 0x0000e000ff027b82 */ /* 0x001e240000000a00 */
[----:B0-----:R-:W-:-:S05]  /*0840*/  IMAD.WIDE.U32 R2, R5, 0x4, R2 ;  /* 0x0000000405027825 */ /* 0x001fca00078e0002 */
[----:B------:R-:W-:Y:S01]  /*0850*/  STG.E desc[UR4][R2.64], RZ ;  /* 0x000000ff02007986 */ /* 0x000fe2000c101904 */
[----:B------:R-:W-:Y:S05]  /*0860*/  EXIT ;  /* 0x000000000000794d */ /* 0x000fea0003800000 */
.L_x_0:
        /* <DEDUP_REMOVED lines=10> */
.L_x_1:
[----:B------:R-:W-:-:S00]  /*0910*/  BRA `(.L_x_1) ;  /* 0xfffffffc00fc7947 */ /* 0x000fc0000383ffff */
[----:B------:R-:W-:-:S00]  /*0920*/  NOP ;  /* 0x0000000000007918 */ /* 0x000fc00000000000 */
        /* <DEDUP_REMOVED lines=13> */
.L_x_2:


//--------------------- .nv.shared.reserved.0     --------------------------
	.section	.nv.shared.reserved.0,"aw",@nobits
	.weak		__nv_reservedSMEM_offset_0_alias
	.size		__nv_reservedSMEM_offset_0_alias, 0, 64
	.other		__nv_reservedSMEM_offset_0_alias,@"STO_CUDA_RESERVED_SHARED STV_DEFAULT"
__nv_reservedSMEM_offset_0_alias:
	.zero		0
	.zero		64


//--------------------- .nv.constant0._Z10conway_kerPiS_ --------------------------
	.section	.nv.constant0._Z10conway_kerPiS_,"a",@progbits
	.sectionflags	@""
	.align	4
.nv.constant0._Z10conway_kerPiS_:
	.zero		912


//--------------------- SYMBOLS --------------------------

	.type		.nv.reservedSmem.offset0,@object
	.size		.nv.reservedSmem.offset0,0x4
